	.headerflags	@"EF_CUDA_TEXMODE_UNIFIED EF_CUDA_64BIT_ADDRESS EF_CUDA_ACCELERATORS EF_CUDA_SM90 EF_CUDA_VIRTUAL_SM(EF_CUDA_SM90)"
	.elftype	@"ET_EXEC"


//--------------------- .nv.info                  --------------------------
	.section	.nv.info,"",@"SHT_CUDA_INFO"
	.align	4


	//----- nvinfo : EIATTR_REGCOUNT
	.align		4
        /*0000*/ 	.byte	0x04, 0x2f
        /*0002*/ 	.short	(.L_1 - .L_0)
	.align		4
.L_0:
        /*0004*/ 	.word	index@(triton_poi_fused_convolution_relu_threshold_backward_6)
        /*0008*/ 	.word	0x0000000e


	//----- nvinfo : EIATTR_MIN_STACK_SIZE
	.align		4
.L_1:
        /*000c*/ 	.byte	0x04, 0x12
        /*000e*/ 	.short	(.L_3 - .L_2)
	.align		4
.L_2:
        /*0010*/ 	.word	index@(triton_poi_fused_convolution_relu_threshold_backward_6)
        /*0014*/ 	.word	0x00000000


	//----- nvinfo : EIATTR_FRAME_SIZE
	.align		4
.L_3:
        /*0018*/ 	.byte	0x04, 0x11
        /*001a*/ 	.short	(.L_5 - .L_4)
	.align		4
.L_4:
        /*001c*/ 	.word	index@(triton_poi_fused_convolution_relu_threshold_backward_6)
        /*0020*/ 	.word	0x00000000


	//----- nvinfo : EIATTR_MIN_STACK_SIZE
	.align		4
.L_5:
        /*0024*/ 	.byte	0x04, 0x12
        /*0026*/ 	.short	(.L_7 - .L_6)
	.align		4
.L_6:
        /*0028*/ 	.word	index@(triton_poi_fused_convolution_relu_threshold_backward_6)
        /*002c*/ 	.word	0x00000000
.L_7:


//--------------------- .nv.info.triton_poi_fused_convolution_relu_threshold_backward_6 --------------------------
	.section	.nv.info.triton_poi_fused_convolution_relu_threshold_backward_6,"",@"SHT_CUDA_INFO"
	.sectionflags	@""
	.align	4


	//----- nvinfo : EIATTR_CUDA_API_VERSION
	.align		4
        /*0000*/ 	.byte	0x04, 0x37
        /*0002*/ 	.short	(.L_9 - .L_8)
.L_8:
        /*0004*/ 	.word	0x0000007c


	//----- nvinfo : EIATTR_KPARAM_INFO
	.align		4
.L_9:
        /*0008*/ 	.byte	0x04, 0x17
        /*000a*/ 	.short	(.L_11 - .L_10)
.L_10:
        /*000c*/ 	.word	0x00000000
        /*0010*/ 	.short	0x0005
        /*0012*/ 	.short	0x0028
        /*0014*/ 	.byte	0x00, 0xf0, 0x11, 0x00


	//----- nvinfo : EIATTR_KPARAM_INFO
	.align		4
.L_11:
        /*0018*/ 	.byte	0x04, 0x17
        /*001a*/ 	.short	(.L_13 - .L_12)
.L_12:
        /*001c*/ 	.word	0x00000000
        /*0020*/ 	.short	0x0004
        /*0022*/ 	.short	0x0020
        /*0024*/ 	.byte	0x00, 0xf4, 0x21, 0x00


	//----- nvinfo : EIATTR_KPARAM_INFO
	.align		4
.L_13:
        /*0028*/ 	.byte	0x04, 0x17
        /*002a*/ 	.short	(.L_15 - .L_14)
.L_14:
        /*002c*/ 	.word	0x00000000
        /*0030*/ 	.short	0x0003
        /*0032*/ 	.short	0x0018
        /*0034*/ 	.byte	0x00, 0xf4, 0x21, 0x00


	//----- nvinfo : EIATTR_KPARAM_INFO
	.align		4
.L_15:
        /*0038*/ 	.byte	0x04, 0x17
        /*003a*/ 	.short	(.L_17 - .L_16)
.L_16:
        /*003c*/ 	.word	0x00000000
        /*0040*/ 	.short	0x0002
        /*0042*/ 	.short	0x0010
        /*0044*/ 	.byte	0x00, 0xf4, 0x21, 0x00


	//----- nvinfo : EIATTR_KPARAM_INFO
	.align		4
.L_17:
        /*0048*/ 	.byte	0x04, 0x17
        /*004a*/ 	.short	(.L_19 - .L_18)
.L_18:
        /*004c*/ 	.word	0x00000000
        /*0050*/ 	.short	0x0001
        /*0052*/ 	.short	0x0008
        /*0054*/ 	.byte	0x00, 0xf4, 0x21, 0x00


	//----- nvinfo : EIATTR_KPARAM_INFO
	.align		4
.L_19:
        /*0058*/ 	.byte	0x04, 0x17
        /*005a*/ 	.short	(.L_21 - .L_20)
.L_20:
        /*005c*/ 	.word	0x00000000
        /*0060*/ 	.short	0x0000
        /*0062*/ 	.short	0x0000
        /*0064*/ 	.byte	0x00, 0xf4, 0x21, 0x00


	//----- nvinfo : EIATTR_SPARSE_MMA_MASK
	.align		4
.L_21:
        /*0068*/ 	.byte	0x03, 0x50
        /*006a*/ 	.short	0x0000


	//----- nvinfo : EIATTR_MAXREG_COUNT
	.align		4
        /*006c*/ 	.byte	0x03, 0x1b
        /*006e*/ 	.short	0x00ff


	//----- nvinfo : EIATTR_EXIT_INSTR_OFFSETS
	.align		4
        /*0070*/ 	.byte	0x04, 0x1c
        /*0072*/ 	.short	(.L_23 - .L_22)


	//   ....[0]....
.L_22:
        /*0074*/ 	.word	0x000002b0


	//   ....[1]....
        /*0078*/ 	.word	0x000002d0


	//----- nvinfo : EIATTR_REQNTID
	.align		4
.L_23:
        /*007c*/ 	.byte	0x04, 0x10
        /*007e*/ 	.short	(.L_25 - .L_24)
.L_24:
        /*0080*/ 	.word	0x00000080
        /*0084*/ 	.word	0x00000001
        /*0088*/ 	.word	0x00000001


	//----- nvinfo : EIATTR_CBANK_PARAM_SIZE
	.align		4
.L_25:
        /*008c*/ 	.byte	0x03, 0x19
        /*008e*/ 	.short	0x002c


	//----- nvinfo : EIATTR_PARAM_CBANK
	.align		4
        /*0090*/ 	.byte	0x04, 0x0a
        /*0092*/ 	.short	(.L_27 - .L_26)
	.align		4
.L_26:
        /*0094*/ 	.word	index@(.nv.constant0.triton_poi_fused_convolution_relu_threshold_backward_6)
        /*0098*/ 	.short	0x0210
        /*009a*/ 	.short	0x002c


	//----- nvinfo : EIATTR_SW_WAR
	.align		4
.L_27:
        /*009c*/ 	.byte	0x04, 0x36
        /*009e*/ 	.short	(.L_29 - .L_28)
.L_28:
        /*00a0*/ 	.word	0x00000008
.L_29:


//--------------------- .nv.callgraph             --------------------------
	.section	.nv.callgraph,"",@"SHT_CUDA_CALLGRAPH"
	.align	4
	.sectionentsize	8
	.align		4
        /*0000*/ 	.word	0x00000000
	.align		4
        /*0004*/ 	.word	0xffffffff
	.align		4
        /*0008*/ 	.word	0x00000000
	.align		4
        /*000c*/ 	.word	0xfffffffe
	.align		4
        /*0010*/ 	.word	0x00000000
	.align		4
        /*0014*/ 	.word	0xfffffffd
	.align		4
        /*0018*/ 	.word	0x00000000
	.align		4
        /*001c*/ 	.word	0xfffffffc


//--------------------- .text.triton_poi_fused_convolution_relu_threshold_backward_6 --------------------------
	.section	.text.triton_poi_fused_convolution_relu_threshold_backward_6,"ax",@progbits
	.align	128
        .global         triton_poi_fused_convolution_relu_threshold_backward_6
        .type           triton_poi_fused_convolution_relu_threshold_backward_6,@function
        .size           triton_poi_fused_convolution_relu_threshold_backward_6,(.L_x_1 - triton_poi_fused_convolution_relu_threshold_backward_6)
        .other          triton_poi_fused_convolution_relu_threshold_backward_6,@"STO_CUDA_ENTRY STV_DEFAULT"
triton_poi_fused_convolution_relu_threshold_backward_6:
.text.triton_poi_fused_convolution_relu_threshold_backward_6:
[----:B------:R-:W0:Y:S02]  /*0000*/  LDC R1, c[0x0][0x28] ;  /* 0x00000a00ff017b82 */ /* 0x000e240000000800 */
[----:B------:R-:W1:Y:S01]  /*0010*/  S2R R0, SR_TID.X ;  /* 0x0000000000007919 */ /* 0x000e620000002100 */
[----:B------:R-:W2:Y:S01]  /*0020*/  LDC.64 R4, c[0x0][0x218] ;  /* 0x00008600ff047b82 */ /* 0x000ea20000000a00 */
[----:B------:R-:W-:Y:S01]  /*0030*/  ULDC.64 UR4, c[0x0][0x208] ;  /* 0x0000820000047ab9 */ /* 0x000fe20000000a00 */
[----:B------:R-:W-:Y:S01]  /*0040*/  IMAD.MOV.U32 R10, RZ, RZ, RZ ;  /* 0x000000ffff0a7224 */ /* 0x000fe200078e00ff */
[----:B------:R-:W3:Y:S01]  /*0050*/  S2R R3, SR_CTAID.X ;  /* 0x0000000000037919 */ /* 0x000ee20000002500 */
[----:B------:R-:W-:Y:S01]  /*0060*/  ULDC.64 UR6, c[0x0][0x228] ;  /* 0x00008a0000067ab9 */ /* 0x000fe20000000a00 */
[----:B------:R-:W-:Y:S01]  /*0070*/  ULDC.64 UR8, c[0x0][0x230] ;  /* 0x00008c0000087ab9 */ /* 0x000fe20000000a00 */
[----:B-1----:R-:W-:Y:S02]  /*0080*/  LOP3.LUT R0, R0, 0x7f, RZ, 0xc0, !PT ;  /* 0x0000007f00007812 */ /* 0x002fe400078ec0ff */
[----:B---3--:R-:W-:-:S03]  /*0090*/  SHF.R.S32.HI R7, RZ, 0x18, R3 ;  /* 0x00000018ff077819 */ /* 0x008fc60000011403 */
[----:B------:R-:W-:Y:S02]  /*00a0*/  IMAD R0, R3, 0x80, R0 ;  /* 0x0000008003007824 */ /* 0x000fe400078e0200 */
[----:B------:R-:W1:Y:S01]  /*00b0*/  LDC.64 R2, c[0x0][0x210] ;  /* 0x00008400ff027b82 */ /* 0x000e620000000a00 */
[----:B------:R-:W-:Y:S02]  /*00c0*/  SGXT R7, R7, 0x1 ;  /* 0x000000010707781a */ /* 0x000fe40000000200 */
[----:B------:R-:W-:Y:S02]  /*00d0*/  ISETP.GE.AND P0, PT, R0, 0x100, PT ;  /* 0x000001000000780c */ /* 0x000fe40003f06270 */
[----:B------:R-:W-:-:S03]  /*00e0*/  LEA.HI R8, R7, R0, RZ, 0x4 ;  /* 0x0000000007087211 */ /* 0x000fc600078f20ff */
[----:B------:R-:W3:Y:S01]  /*00f0*/  LDC.64 R6, c[0x0][0x220] ;  /* 0x00008800ff067b82 */ /* 0x000ee20000000a00 */
[----:B------:R-:W-:-:S04]  /*0100*/  SHF.R.S32.HI R8, RZ, 0x4, R8 ;  /* 0x00000004ff087819 */ /* 0x000fc80000011408 */
[----:B------:R-:W-:-:S04]  /*0110*/  LEA.HI R9, R8, R8, RZ, 0x2 ;  /* 0x0000000808097211 */ /* 0x000fc800078f10ff */
[----:B------:R-:W-:-:S05]  /*0120*/  LOP3.LUT R9, R9, 0xfffffffc, RZ, 0xc0, !PT ;  /* 0xfffffffc09097812 */ /* 0x000fca00078ec0ff */
[----:B------:R-:W-:Y:S02]  /*0130*/  IMAD.IADD R9, R8, 0x1, -R9 ;  /* 0x0000000108097824 */ /* 0x000fe400078e0a09 */
[----:B-1----:R-:W-:-:S04]  /*0140*/  IMAD.WIDE R2, R0, 0x4, R2 ;  /* 0x0000000400027825 */ /* 0x002fc800078e0202 */
[----:B--2---:R-:W-:Y:S01]  /*0150*/  IMAD.WIDE R4, R9, 0x4, R4 ;  /* 0x0000000409047825 */ /* 0x004fe200078e0204 */
[----:B------:R-:W-:-:S03]  /*0160*/  CS2R R8, SRZ ;  /* 0x0000000000087805 */ /* 0x000fc6000001ff00 */
[----:B---3--:R-:W-:-:S03]  /*0170*/  IMAD.WIDE R6, R0, 0x4, R6 ;  /* 0x0000000400067825 */ /* 0x008fc600078e0206 */
[----:B------:R-:W2:Y:S04]  /*0180*/  @!P0 LDG.E.EL R9, desc[UR4][R4.64] ;  /* 0x0000000404098981 */ /* 0x000ea8000c2e1900 */
[----:B------:R-:W2:Y:S04]  /*0190*/  @!P0 LDG.E R8, desc[UR4][R2.64] ;  /* 0x0000000402088981 */ /* 0x000ea8000c1e1900 */
[----:B------:R-:W3:Y:S01]  /*01a0*/  @!P0 LDG.E R10, desc[UR4][R6.64] ;  /* 0x00000004060a8981 */ /* 0x000ee2000c1e1900 */
[----:B--2---:R-:W-:Y:S01]  /*01b0*/  FADD R11, R9, R8 ;  /* 0x00000008090b7221 */ /* 0x004fe20000000000 */
[----:B------:R-:W-:-:S02]  /*01c0*/  FSETP.GEU.AND P2, PT, R8, -R9, PT ;  /* 0x800000090800720b */ /* 0x000fc40003f4e000 */
[----:B------:R-:W-:Y:S02]  /*01d0*/  IADD3 R8, P3, R0, UR6, RZ ;  /* 0x0000000600087c10 */ /* 0x000fe4000ff7e0ff */
[----:B------:R-:W-:Y:S02]  /*01e0*/  FSEL R11, R11, RZ, P2 ;  /* 0x000000ff0b0b7208 */ /* 0x000fe40001000000 */
[----:B---3--:R-:W-:Y:S01]  /*01f0*/  FSETP.GEU.AND P1, PT, R9, -R10, PT ;  /* 0x8000000a0900720b */ /* 0x008fe20003f2e000 */
[----:B------:R-:W-:Y:S01]  /*0200*/  FADD R9, R10, R9 ;  /* 0x000000090a097221 */ /* 0x000fe20000000000 */
[----:B------:R-:W-:Y:S02]  /*0210*/  SHF.R.S32.HI R10, RZ, 0x1f, R0 ;  /* 0x0000001fff0a7819 */ /* 0x000fe40000011400 */
[----:B------:R-:W-:Y:S02]  /*0220*/  FSETP.GTU.AND P2, PT, R11, RZ, PT ;  /* 0x000000ff0b00720b */ /* 0x000fe40003f4c000 */
[----:B------:R-:W-:-:S02]  /*0230*/  FSEL R3, R9, RZ, P1 ;  /* 0x000000ff09037208 */ /* 0x000fc40000800000 */
[----:B------:R-:W-:Y:S02]  /*0240*/  IADD3.X R9, R10, UR7, RZ, P3, !PT ;  /* 0x000000070a097c10 */ /* 0x000fe40009ffe4ff */
[----:B------:R-:W-:Y:S02]  /*0250*/  SEL R5, RZ, 0x1, P2 ;  /* 0x00000001ff057807 */ /* 0x000fe40001000000 */
[----:B------:R-:W-:Y:S02]  /*0260*/  IADD3 R2, P1, R0, UR8, RZ ;  /* 0x0000000800027c10 */ /* 0x000fe4000ff3e0ff */
[----:B------:R-:W-:Y:S01]  /*0270*/  FSETP.GTU.AND P3, PT, R3, RZ, PT ;  /* 0x000000ff0300720b */ /* 0x000fe20003f6c000 */
[----:B------:R1:W-:Y:S01]  /*0280*/  @!P0 STG.E.U8 desc[UR4][R8.64], R5 ;  /* 0x0000000508008986 */ /* 0x0003e2000c101104 */
[----:B------:R-:W-:Y:S02]  /*0290*/  IADD3.X R3, R10, UR9, RZ, P1, !PT ;  /* 0x000000090a037c10 */ /* 0x000fe40008ffe4ff */
[----:B------:R-:W-:Y:S01]  /*02a0*/  SEL R7, RZ, 0x1, P3 ;  /* 0x00000001ff077807 */ /* 0x000fe20001800000 */
[----:B------:R-:W-:Y:S08]  /*02b0*/  @P0 EXIT ;  /* 0x000000000000094d */ /* 0x000ff00003800000 */
[----:B------:R-:W-:Y:S01]  /*02c0*/  STG.E.U8 desc[UR4][R2.64], R7 ;  /* 0x0000000702007986 */ /* 0x000fe2000c101104 */
[----:B------:R-:W-:Y:S05]  /*02d0*/  EXIT ;  /* 0x000000000000794d */ /* 0x000fea0003800000 */
.L_x_0:
[----:B------:R-:W-:-:S00]  /*02e0*/  BRA `(.L_x_0) ;  /* 0xfffffffc00fc7947 */ /* 0x000fc0000383ffff */
[----:B------:R-:W-:-:S00]  /*02f0*/  NOP ;  /* 0x0000000000007918 */ /* 0x000fc00000000000 */
        /* <DEDUP_REMOVED lines=8> */
.L_x_1:


//--------------------- .nv.constant0.triton_poi_fused_convolution_relu_threshold_backward_6 --------------------------
	.section	.nv.constant0.triton_poi_fused_convolution_relu_threshold_backward_6,"a",@progbits
	.sectionflags	@""
	.align	4
.nv.constant0.triton_poi_fused_convolution_relu_threshold_backward_6:
	.zero		572
